//
// Generated by NVIDIA NVVM Compiler
//
// Compiler Build ID: CL-36424714
// Cuda compilation tools, release 13.0, V13.0.88
// Based on NVVM 20.0.0
//

.version 9.0
.target sm_100
.address_size 64

	// .globl	_Z6gatherPKfPKlPfi

.visible .entry _Z6gatherPKfPKlPfi(
	.param .u64 .ptr .align 1 _Z6gatherPKfPKlPfi_param_0,
	.param .u64 .ptr .align 1 _Z6gatherPKfPKlPfi_param_1,
	.param .u64 .ptr .align 1 _Z6gatherPKfPKlPfi_param_2,
	.param .u32 _Z6gatherPKfPKlPfi_param_3
)
{
	.reg .pred 	%p<3>;
	.reg .b16 	%rs<8>;
	.reg .b32 	%r<17>;
	.reg .b32 	%f<5>;
	.reg .b64 	%rd<19>;

	ld.param.u64 	%rd2, [_Z6gatherPKfPKlPfi_param_0];
	ld.param.u64 	%rd3, [_Z6gatherPKfPKlPfi_param_1];
	ld.param.u64 	%rd4, [_Z6gatherPKfPKlPfi_param_2];
	ld.param.u32 	%r2, [_Z6gatherPKfPKlPfi_param_3];
	mov.u32 	%r3, %ctaid.x;
	mov.u32 	%r4, %ntid.x;
	mov.u32 	%r5, %tid.x;
	mad.lo.s32 	%r1, %r3, %r4, %r5;
	shl.b32 	%r6, %r2, 9;
	setp.ge.s32 	%p1, %r1, %r6;
	@%p1 bra 	$L__BB0_4;
	cvta.to.global.u64 	%rd5, %rd3;
	shr.s32 	%r7, %r1, 31;
	shr.u32 	%r8, %r7, 23;
	add.s32 	%r9, %r1, %r8;
	shr.s32 	%r10, %r9, 9;
	mul.wide.s32 	%rd6, %r10, 8;
	add.s64 	%rd7, %rd5, %rd6;
	ld.global.u64 	%rd1, [%rd7];
	setp.gt.u64 	%p2, %rd1, 99;
	mov.f32 	%f4, 0f00000000;
	@%p2 bra 	$L__BB0_3;
	and.b32  	%r14, %r9, 65024;
	sub.s32 	%r15, %r1, %r14;
	cvt.u16.u32 	%rs1, %r15;
	shr.s16 	%rs2, %rs1, 15;
	shr.u16 	%rs3, %rs2, 12;
	add.s16 	%rs4, %rs1, %rs3;
	and.b16  	%rs5, %rs4, -16;
	sub.s16 	%rs6, %rs1, %rs5;
	shr.s16 	%rs7, %rs4, 4;
	shl.b64 	%rd8, %rd1, 9;
	mul.wide.s16 	%r16, %rs7, 16;
	cvt.s64.s32 	%rd9, %r16;
	cvt.s64.s16 	%rd10, %rs6;
	add.s64 	%rd11, %rd9, %rd10;
	add.s64 	%rd12, %rd11, %rd8;
	cvta.to.global.u64 	%rd13, %rd2;
	shl.b64 	%rd14, %rd12, 2;
	add.s64 	%rd15, %rd13, %rd14;
	ld.global.f32 	%f4, [%rd15];
$L__BB0_3:
	cvta.to.global.u64 	%rd16, %rd4;
	mul.wide.s32 	%rd17, %r1, 4;
	add.s64 	%rd18, %rd16, %rd17;
	st.global.f32 	[%rd18], %f4;
$L__BB0_4:
	ret;

}


// ===== COMPILED SASS (sm_100) =====

	.target	sm_100

	.elftype	@"ET_EXEC"


//--------------------- .note.nv.tkinfo           --------------------------
	.section	.note.nv.tkinfo,"",@"SHT_NOTE"
	.sectionflags	@"SHF_NOTE_NV_TKINFO"
	.tkinfo
        /*0018*/ 	.word	0x00000002
        /*0030*/ 	.string	""
        /*0030*/ 	.string	"ptxas"
        /*0030*/ 	.string	"Cuda compilation tools, release 13.0, V13.0.88"
        /*0030*/ 	.string	"Build cuda_13.0.r13.0/compiler.36424714_0"
        /*0030*/ 	.string	"-arch sm_100 -m 64 "



//--------------------- .note.nv.cuinfo           --------------------------
	.section	.note.nv.cuinfo,"",@"SHT_NOTE"
	.sectionflags	@"SHF_NOTE_NV_CUINFO"
        /*0018*/ 	.short	0x0002
        /*001a*/ 	.short	0x0064
        /*001c*/ 	.short	0x0082
	.zero		2


//--------------------- .nv.info                  --------------------------
	.section	.nv.info,"",@"SHT_CUDA_INFO"
	.align	4


	//----- nvinfo : EIATTR_REGCOUNT
	.align		4
        /*0000*/ 	.byte	0x04, 0x2f
        /*0002*/ 	.short	(.L_1 - .L_0)
	.align		4
.L_0:
        /*0004*/ 	.word	index@(_Z6gatherPKfPKlPfi)
        /*0008*/ 	.word	0x0000000c


	//----- nvinfo : EIATTR_FRAME_SIZE
	.align		4
.L_1:
        /*000c*/ 	.byte	0x04, 0x11
        /*000e*/ 	.short	(.L_3 - .L_2)
	.align		4
.L_2:
        /*0010*/ 	.word	index@(_Z6gatherPKfPKlPfi)
        /*0014*/ 	.word	0x00000000


	//----- nvinfo : EIATTR_MIN_STACK_SIZE
	.align		4
.L_3:
        /*0018*/ 	.byte	0x04, 0x12
        /*001a*/ 	.short	(.L_5 - .L_4)
	.align		4
.L_4:
        /*001c*/ 	.word	index@(_Z6gatherPKfPKlPfi)
        /*0020*/ 	.word	0x00000000
.L_5:


//--------------------- .nv.compat                --------------------------
	.section	.nv.compat,"",@"SHT_CUDA_COMPAT_INFO"
	.align	4
        /*0000*/ 	.byte	0x02, 0x09, 0x00, 0x00, 0x02, 0x02, 0x01, 0x00, 0x02, 0x05, 0x05, 0x00, 0x03, 0x07, 0x01, 0x01
        /*0010*/ 	.byte	0x02, 0x03, 0x00, 0x00, 0x02, 0x06, 0x01, 0x00, 0x04, 0x0b, 0x08, 0x00, 0x09, 0x00, 0x00, 0x00
        /*0020*/ 	.byte	0x00, 0x00, 0x00, 0x00


//--------------------- .nv.info._Z6gatherPKfPKlPfi --------------------------
	.section	.nv.info._Z6gatherPKfPKlPfi,"",@"SHT_CUDA_INFO"
	.sectionflags	@""
	.align	4


	//----- nvinfo : EIATTR_CUDA_API_VERSION
	.align		4
        /*0000*/ 	.byte	0x04, 0x37
        /*0002*/ 	.short	(.L_7 - .L_6)
.L_6:
        /*0004*/ 	.word	0x00000082


	//----- nvinfo : EIATTR_KPARAM_INFO
	.align		4
.L_7:
        /*0008*/ 	.byte	0x04, 0x17
        /*000a*/ 	.short	(.L_9 - .L_8)
.L_8:
        /*000c*/ 	.word	0x00000000
        /*0010*/ 	.short	0x0003
        /*0012*/ 	.short	0x0018
        /*0014*/ 	.byte	0x00, 0xf0, 0x11, 0x00


	//----- nvinfo : EIATTR_KPARAM_INFO
	.align		4
.L_9:
        /*0018*/ 	.byte	0x04, 0x17
        /*001a*/ 	.short	(.L_11 - .L_10)
.L_10:
        /*001c*/ 	.word	0x00000000
        /*0020*/ 	.short	0x0002
        /*0022*/ 	.short	0x0010
        /*0024*/ 	.byte	0x00, 0xf5, 0x21, 0x00


	//----- nvinfo : EIATTR_KPARAM_INFO
	.align		4
.L_11:
        /*0028*/ 	.byte	0x04, 0x17
        /*002a*/ 	.short	(.L_13 - .L_12)
.L_12:
        /*002c*/ 	.word	0x00000000
        /*0030*/ 	.short	0x0001
        /*0032*/ 	.short	0x0008
        /*0034*/ 	.byte	0x00, 0xf5, 0x21, 0x00


	//----- nvinfo : EIATTR_KPARAM_INFO
	.align		4
.L_13:
        /*0038*/ 	.byte	0x04, 0x17
        /*003a*/ 	.short	(.L_15 - .L_14)
.L_14:
        /*003c*/ 	.word	0x00000000
        /*0040*/ 	.short	0x0000
        /*0042*/ 	.short	0x0000
        /*0044*/ 	.byte	0x00, 0xf5, 0x21, 0x00


	//----- nvinfo : EIATTR_SPARSE_MMA_MASK
	.align		4
.L_15:
        /*0048*/ 	.byte	0x03, 0x50
        /*004a*/ 	.short	0x0000


	//----- nvinfo : EIATTR_MAXREG_COUNT
	.align		4
        /*004c*/ 	.byte	0x03, 0x1b
        /*004e*/ 	.short	0x00ff


	//----- nvinfo : EIATTR_MERCURY_ISA_VERSION
	.align		4
        /*0050*/ 	.byte	0x03, 0x5f
        /*0052*/ 	.short	0x0101


	//----- nvinfo : EIATTR_VRC_CTA_INIT_COUNT
	.align		4
        /*0054*/ 	.byte	0x02, 0x4a
	.zero		1
	.zero		1


	//----- nvinfo : EIATTR_EXIT_INSTR_OFFSETS
	.align		4
        /*0058*/ 	.byte	0x04, 0x1c
        /*005a*/ 	.short	(.L_17 - .L_16)


	//   ....[0]....
.L_16:
        /*005c*/ 	.word	0x00000080


	//   ....[1]....
        /*0060*/ 	.word	0x00000320


	//----- nvinfo : EIATTR_CRS_STACK_SIZE
	.align		4
.L_17:
        /*0064*/ 	.byte	0x04, 0x1e
        /*0066*/ 	.short	(.L_19 - .L_18)
.L_18:
        /*0068*/ 	.word	0x00000000


	//----- nvinfo : EIATTR_CBANK_PARAM_SIZE
	.align		4
.L_19:
        /*006c*/ 	.byte	0x03, 0x19
        /*006e*/ 	.short	0x001c


	//----- nvinfo : EIATTR_PARAM_CBANK
	.align		4
        /*0070*/ 	.byte	0x04, 0x0a
        /*0072*/ 	.short	(.L_21 - .L_20)
	.align		4
.L_20:
        /*0074*/ 	.word	index@(.nv.constant0._Z6gatherPKfPKlPfi)
        /*0078*/ 	.short	0x0380
        /*007a*/ 	.short	0x001c


	//----- nvinfo : EIATTR_SW_WAR
	.align		4
.L_21:
        /*007c*/ 	.byte	0x04, 0x36
        /*007e*/ 	.short	(.L_23 - .L_22)
.L_22:
        /*0080*/ 	.word	0x00000008
.L_23:


//--------------------- .nv.callgraph             --------------------------
	.section	.nv.callgraph,"",@"SHT_CUDA_CALLGRAPH"
	.align	4
	.sectionentsize	8
	.align		4
        /*0000*/ 	.word	0x00000000
	.align		4
        /*0004*/ 	.word	0xffffffff
	.align		4
        /*0008*/ 	.word	0x00000000
	.align		4
        /*000c*/ 	.word	0xfffffffe
	.align		4
        /*0010*/ 	.word	0x00000000
	.align		4
        /*0014*/ 	.word	0xfffffffd
	.align		4
        /*0018*/ 	.word	0x00000000
	.align		4
        /*001c*/ 	.word	0xfffffffc


//--------------------- .text._Z6gatherPKfPKlPfi  --------------------------
	.section	.text._Z6gatherPKfPKlPfi,"ax",@progbits
	.align	128
        .global         _Z6gatherPKfPKlPfi
        .type           _Z6gatherPKfPKlPfi,@function
        .size           _Z6gatherPKfPKlPfi,(.L_x_3 - _Z6gatherPKfPKlPfi)
        .other          _Z6gatherPKfPKlPfi,@"STO_CUDA_ENTRY STV_DEFAULT"
_Z6gatherPKfPKlPfi:
.text._Z6gatherPKfPKlPfi:
[----:B------:R-:W-:Y:S01]  /*0000*/  LDC R1, c[0x0][0x37c] ;  /* 0x0000df00ff017b82 */ /* 0x000fe20000000800 */
[----:B------:R-:W0:Y:S07]  /*0010*/  S2R R0, SR_TID.X ;  /* 0x0000000000007919 */ /* 0x000e2e0000002100 */
[----:B------:R-:W0:Y:S01]  /*0020*/  S2UR UR5, SR_CTAID.X ;  /* 0x00000000000579c3 */ /* 0x000e220000002500 */
[----:B------:R-:W1:Y:S07]  /*0030*/  LDCU UR4, c[0x0][0x398] ;  /* 0x00007300ff0477ac */ /* 0x000e6e0008000800 */
[----:B------:R-:W0:Y:S01]  /*0040*/  LDC R7, c[0x0][0x360] ;  /* 0x0000d800ff077b82 */ /* 0x000e220000000800 */
[----:B-1----:R-:W-:Y:S01]  /*0050*/  USHF.L.U32 UR4, UR4, 0x9, URZ ;  /* 0x0000000904047899 */ /* 0x002fe200080006ff */
[----:B0-----:R-:W-:-:S05]  /*0060*/  IMAD R7, R7, UR5, R0 ;  /* 0x0000000507077c24 */ /* 0x001fca000f8e0200 */
[----:B------:R-:W-:-:S13]  /*0070*/  ISETP.GE.AND P0, PT, R7, UR4, PT ;  /* 0x0000000407007c0c */ /* 0x000fda000bf06270 */
[----:B------:R-:W-:Y:S05]  /*0080*/  @P0 EXIT ;  /* 0x000000000000094d */ /* 0x000fea0003800000 */
[----:B------:R-:W0:Y:S01]  /*0090*/  LDC.64 R4, c[0x0][0x388] ;  /* 0x0000e200ff047b82 */ /* 0x000e220000000a00 */
[----:B------:R-:W-:Y:S01]  /*00a0*/  SHF.R.S32.HI R0, RZ, 0x1f, R7 ;  /* 0x0000001fff007819 */ /* 0x000fe20000011407 */
[----:B------:R-:W1:Y:S03]  /*00b0*/  LDCU.64 UR4, c[0x0][0x358] ;  /* 0x00006b00ff0477ac */ /* 0x000e660008000a00 */
[----:B------:R-:W-:-:S04]  /*00c0*/  LEA.HI R0, R0, R7, RZ, 0x9 ;  /* 0x0000000700007211 */ /* 0x000fc800078f48ff */
[----:B------:R-:W-:-:S05]  /*00d0*/  SHF.R.S32.HI R3, RZ, 0x9, R0 ;  /* 0x00000009ff037819 */ /* 0x000fca0000011400 */
[----:B0-----:R-:W-:Y:S02]  /*00e0*/  IMAD.WIDE R4, R3, 0x8, R4 ;  /* 0x0000000803047825 */ /* 0x001fe400078e0204 */
[----:B------:R-:W0:Y:S04]  /*00f0*/  LDC.64 R2, c[0x0][0x390] ;  /* 0x0000e400ff027b82 */ /* 0x000e280000000a00 */
[----:B-1----:R-:W2:Y:S01]  /*0100*/  LDG.E.64 R4, desc[UR4][R4.64] ;  /* 0x0000000404047981 */ /* 0x002ea2000c1e1b00 */
[----:B------:R-:W-:Y:S01]  /*0110*/  BSSY.RECONVERGENT B0, `(.L_x_0) ;  /* 0x000001f000007945 */ /* 0x000fe20003800200 */
[----:B------:R-:W-:Y:S02]  /*0120*/  IMAD.MOV.U32 R9, RZ, RZ, RZ ;  /* 0x000000ffff097224 */ /* 0x000fe400078e00ff */
[----:B0-----:R-:W-:Y:S01]  /*0130*/  IMAD.WIDE R2, R7, 0x4, R2 ;  /* 0x0000000407027825 */ /* 0x001fe200078e0202 */
[----:B--2---:R-:W-:-:S04]  /*0140*/  ISETP.GT.U32.AND P0, PT, R4, 0x63, PT ;  /* 0x000000630400780c */ /* 0x004fc80003f04070 */
[----:B------:R-:W-:-:S13]  /*0150*/  ISETP.GT.U32.AND.EX P0, PT, R5, RZ, PT, P0 ;  /* 0x000000ff0500720c */ /* 0x000fda0003f04100 */
[----:B------:R-:W-:Y:S05]  /*0160*/  @P0 BRA `(.L_x_1) ;  /* 0x0000000000640947 */ /* 0x000fea0003800000 */
[----:B------:R-:W-:Y:S01]  /*0170*/  LOP3.LUT R0, R0, 0xfe00, RZ, 0xc0, !PT ;  /* 0x0000fe0000007812 */ /* 0x000fe200078ec0ff */
[----:B------:R-:W0:Y:S04]  /*0180*/  LDCU.64 UR6, c[0x0][0x380] ;  /* 0x00007000ff0677ac */ /* 0x000e280008000a00 */
[----:B------:R-:W-:-:S05]  /*0190*/  IMAD.IADD R0, R7, 0x1, -R0 ;  /* 0x0000000107007824 */ /* 0x000fca00078e0a00 */
[----:B------:R-:W-:-:S04]  /*01a0*/  PRMT R6, R0, 0x9910, RZ ;  /* 0x0000991000067816 */ /* 0x000fc800000000ff */
[----:B------:R-:W-:-:S04]  /*01b0*/  SHF.R.S32.HI R6, RZ, 0xf, R6 ;  /* 0x0000000fff067819 */ /* 0x000fc80000011406 */
[----:B------:R-:W-:-:S04]  /*01c0*/  LOP3.LUT R7, R6, 0xffff, RZ, 0xc0, !PT ;  /* 0x0000ffff06077812 */ /* 0x000fc800078ec0ff */
[----:B------:R-:W-:-:S04]  /*01d0*/  LEA.HI R6, R7, R0, RZ, 0x14 ;  /* 0x0000000007067211 */ /* 0x000fc800078fa0ff */
[C---:B------:R-:W-:Y:S02]  /*01e0*/  LOP3.LUT R7, R6.reuse, 0xfff0, RZ, 0xc0, !PT ;  /* 0x0000fff006077812 */ /* 0x040fe400078ec0ff */
[----:B------:R-:W-:-:S03]  /*01f0*/  PRMT R6, R6, 0x9910, RZ ;  /* 0x0000991006067816 */ /* 0x000fc600000000ff */
[----:B------:R-:W-:Y:S01]  /*0200*/  IMAD.MOV R7, RZ, RZ, -R7 ;  /* 0x000000ffff077224 */ /* 0x000fe200078e0a07 */
[----:B------:R-:W-:-:S04]  /*0210*/  SHF.R.S32.HI R6, RZ, 0x4, R6 ;  /* 0x00000004ff067819 */ /* 0x000fc80000011406 */
[----:B------:R-:W-:Y:S02]  /*0220*/  PRMT R7, R7, 0x7710, RZ ;  /* 0x0000771007077816 */ /* 0x000fe400000000ff */
[----:B------:R-:W-:-:S03]  /*0230*/  PRMT R6, R6, 0x9910, RZ ;  /* 0x0000991006067816 */ /* 0x000fc600000000ff */
[----:B------:R-:W-:-:S05]  /*0240*/  IMAD.IADD R0, R0, 0x1, R7 ;  /* 0x0000000100007824 */ /* 0x000fca00078e0207 */
[----:B------:R-:W-:Y:S01]  /*0250*/  PRMT R7, R0, 0x9910, RZ ;  /* 0x0000991000077816 */ /* 0x000fe200000000ff */
[----:B------:R-:W-:-:S03]  /*0260*/  IMAD.MOV.U32 R0, RZ, RZ, R6 ;  /* 0x000000ffff007224 */ /* 0x000fc600078e0006 */
[----:B------:R-:W-:Y:S01]  /*0270*/  SHF.R.S32.HI R9, RZ, 0x1f, R7 ;  /* 0x0000001fff097819 */ /* 0x000fe20000011407 */
[----:B------:R-:W-:-:S05]  /*0280*/  IMAD.SHL.U32 R0, R0, 0x10, RZ ;  /* 0x0000001000007824 */ /* 0x000fca00078e00ff */
[----:B------:R-:W-:-:S04]  /*0290*/  IADD3 R7, P0, PT, R0, R7, RZ ;  /* 0x0000000700077210 */ /* 0x000fc80007f1e0ff */
[----:B------:R-:W-:Y:S02]  /*02a0*/  LEA.HI.X.SX32 R9, R0, R9, 0x1, P0 ;  /* 0x0000000900097211 */ /* 0x000fe400000f0eff */
[----:B------:R-:W-:-:S04]  /*02b0*/  LEA R0, P0, R4, R7, 0x9 ;  /* 0x0000000704007211 */ /* 0x000fc800078048ff */
[----:B------:R-:W-:Y:S02]  /*02c0*/  LEA.HI.X R5, R4, R9, R5, 0x9, P0 ;  /* 0x0000000904057211 */ /* 0x000fe400000f4c05 */
[----:B0-----:R-:W-:-:S04]  /*02d0*/  LEA R4, P0, R0, UR6, 0x2 ;  /* 0x0000000600047c11 */ /* 0x001fc8000f8010ff */
[----:B------:R-:W-:-:S05]  /*02e0*/  LEA.HI.X R5, R0, UR7, R5, 0x2, P0 ;  /* 0x0000000700057c11 */ /* 0x000fca00080f1405 */
[----:B------:R0:W5:Y:S04]  /*02f0*/  LDG.E R9, desc[UR4][R4.64] ;  /* 0x0000000404097981 */ /* 0x000168000c1e1900 */
.L_x_1:
[----:B------:R-:W-:Y:S05]  /*0300*/  BSYNC.RECONVERGENT B0 ;  /* 0x0000000000007941 */ /* 0x000fea0003800200 */
.L_x_0:
[----:B-----5:R-:W-:Y:S01]  /*0310*/  STG.E desc[UR4][R2.64], R9 ;  /* 0x0000000902007986 */ /* 0x020fe2000c101904 */
[----:B------:R-:W-:Y:S05]  /*0320*/  EXIT ;  /* 0x000000000000794d */ /* 0x000fea0003800000 */
.L_x_2:
[----:B------:R-:W-:-:S00]  /*0330*/  BRA `(.L_x_2) ;  /* 0xfffffffc00fc7947 */ /* 0x000fc0000383ffff */
[----:B------:R-:W-:-:S00]  /*0340*/  NOP ;  /* 0x0000000000007918 */ /* 0x000fc00000000000 */
        /* <DEDUP_REMOVED lines=11> */
.L_x_3:


//--------------------- .nv.shared.reserved.0     --------------------------
	.section	.nv.shared.reserved.0,"aw",@nobits
	.weak		__nv_reservedSMEM_offset_0_alias
	.size		__nv_reservedSMEM_offset_0_alias, 0, 64
	.other		__nv_reservedSMEM_offset_0_alias,@"STO_CUDA_RESERVED_SHARED STV_DEFAULT"
__nv_reservedSMEM_offset_0_alias:
	.zero		0
	.zero		64


//--------------------- .nv.constant0._Z6gatherPKfPKlPfi --------------------------
	.section	.nv.constant0._Z6gatherPKfPKlPfi,"a",@progbits
	.sectionflags	@""
	.align	4
.nv.constant0._Z6gatherPKfPKlPfi:
	.zero		924


//--------------------- SYMBOLS --------------------------

	.type		.nv.reservedSmem.offset0,@object
	.size		.nv.reservedSmem.offset0,0x4
